	.headerflags	@"EF_CUDA_TEXMODE_UNIFIED EF_CUDA_64BIT_ADDRESS EF_CUDA_ACCELERATORS EF_CUDA_SM90 EF_CUDA_VIRTUAL_SM(EF_CUDA_SM90)"
	.elftype	@"ET_EXEC"


//--------------------- .nv.info                  --------------------------
	.section	.nv.info,"",@"SHT_CUDA_INFO"
	.align	4


	//----- nvinfo : EIATTR_REGCOUNT
	.align		4
        /*0000*/ 	.byte	0x04, 0x2f
        /*0002*/ 	.short	(.L_3 - .L_2)
	.align		4
.L_2:
        /*0004*/ 	.word	index@(triton_poi_fused__native_batch_norm_legit_no_training_cat_relu_32)
        /*0008*/ 	.word	0x00000018


	//----- nvinfo : EIATTR_MIN_STACK_SIZE
	.align		4
.L_3:
        /*000c*/ 	.byte	0x04, 0x12
        /*000e*/ 	.short	(.L_5 - .L_4)
	.align		4
.L_4:
        /*0010*/ 	.word	index@(triton_poi_fused__native_batch_norm_legit_no_training_cat_relu_32)
        /*0014*/ 	.word	0x00000000


	//----- nvinfo : EIATTR_FRAME_SIZE
	.align		4
.L_5:
        /*0018*/ 	.byte	0x04, 0x11
        /*001a*/ 	.short	(.L_7 - .L_6)
	.align		4
.L_6:
        /*001c*/ 	.word	index@(triton_poi_fused__native_batch_norm_legit_no_training_cat_relu_32)
        /*0020*/ 	.word	0x00000000


	//----- nvinfo : EIATTR_MIN_STACK_SIZE
	.align		4
.L_7:
        /*0024*/ 	.byte	0x04, 0x12
        /*0026*/ 	.short	(.L_9 - .L_8)
	.align		4
.L_8:
        /*0028*/ 	.word	index@(triton_poi_fused__native_batch_norm_legit_no_training_cat_relu_32)
        /*002c*/ 	.word	0x00000000
.L_9:


//--------------------- .nv.info.triton_poi_fused__native_batch_norm_legit_no_training_cat_relu_32 --------------------------
	.section	.nv.info.triton_poi_fused__native_batch_norm_legit_no_training_cat_relu_32,"",@"SHT_CUDA_INFO"
	.sectionflags	@""
	.align	4


	//----- nvinfo : EIATTR_CUDA_API_VERSION
	.align		4
        /*0000*/ 	.byte	0x04, 0x37
        /*0002*/ 	.short	(.L_11 - .L_10)
.L_10:
        /*0004*/ 	.word	0x0000007c


	//----- nvinfo : EIATTR_KPARAM_INFO
	.align		4
.L_11:
        /*0008*/ 	.byte	0x04, 0x17
        /*000a*/ 	.short	(.L_13 - .L_12)
.L_12:
        /*000c*/ 	.word	0x00000000
        /*0010*/ 	.short	0x0009
        /*0012*/ 	.short	0x0048
        /*0014*/ 	.byte	0x00, 0xf0, 0x11, 0x00


	//----- nvinfo : EIATTR_KPARAM_INFO
	.align		4
.L_13:
        /*0018*/ 	.byte	0x04, 0x17
        /*001a*/ 	.short	(.L_15 - .L_14)
.L_14:
        /*001c*/ 	.word	0x00000000
        /*0020*/ 	.short	0x0008
        /*0022*/ 	.short	0x0040
        /*0024*/ 	.byte	0x00, 0xf4, 0x21, 0x00


	//----- nvinfo : EIATTR_KPARAM_INFO
	.align		4
.L_15:
        /*0028*/ 	.byte	0x04, 0x17
        /*002a*/ 	.short	(.L_17 - .L_16)
.L_16:
        /*002c*/ 	.word	0x00000000
        /*0030*/ 	.short	0x0007
        /*0032*/ 	.short	0x0038
        /*0034*/ 	.byte	0x00, 0xf4, 0x21, 0x00


	//----- nvinfo : EIATTR_KPARAM_INFO
	.align		4
.L_17:
        /*0038*/ 	.byte	0x04, 0x17
        /*003a*/ 	.short	(.L_19 - .L_18)
.L_18:
        /*003c*/ 	.word	0x00000000
        /*0040*/ 	.short	0x0006
        /*0042*/ 	.short	0x0030
        /*0044*/ 	.byte	0x00, 0xf4, 0x21, 0x00


	//----- nvinfo : EIATTR_KPARAM_INFO
	.align		4
.L_19:
        /*0048*/ 	.byte	0x04, 0x17
        /*004a*/ 	.short	(.L_21 - .L_20)
.L_20:
        /*004c*/ 	.word	0x00000000
        /*0050*/ 	.short	0x0005
        /*0052*/ 	.short	0x0028
        /*0054*/ 	.byte	0x00, 0xf4, 0x21, 0x00


	//----- nvinfo : EIATTR_KPARAM_INFO
	.align		4
.L_21:
        /*0058*/ 	.byte	0x04, 0x17
        /*005a*/ 	.short	(.L_23 - .L_22)
.L_22:
        /*005c*/ 	.word	0x00000000
        /*0060*/ 	.short	0x0004
        /*0062*/ 	.short	0x0020
        /*0064*/ 	.byte	0x00, 0xf4, 0x21, 0x00


	//----- nvinfo : EIATTR_KPARAM_INFO
	.align		4
.L_23:
        /*0068*/ 	.byte	0x04, 0x17
        /*006a*/ 	.short	(.L_25 - .L_24)
.L_24:
        /*006c*/ 	.word	0x00000000
        /*0070*/ 	.short	0x0003
        /*0072*/ 	.short	0x0018
        /*0074*/ 	.byte	0x00, 0xf4, 0x21, 0x00


	//----- nvinfo : EIATTR_KPARAM_INFO
	.align		4
.L_25:
        /*0078*/ 	.byte	0x04, 0x17
        /*007a*/ 	.short	(.L_27 - .L_26)
.L_26:
        /*007c*/ 	.word	0x00000000
        /*0080*/ 	.short	0x0002
        /*0082*/ 	.short	0x0010
        /*0084*/ 	.byte	0x00, 0xf4, 0x21, 0x00


	//----- nvinfo : EIATTR_KPARAM_INFO
	.align		4
.L_27:
        /*0088*/ 	.byte	0x04, 0x17
        /*008a*/ 	.short	(.L_29 - .L_28)
.L_28:
        /*008c*/ 	.word	0x00000000
        /*0090*/ 	.short	0x0001
        /*0092*/ 	.short	0x0008
        /*0094*/ 	.byte	0x00, 0xf4, 0x21, 0x00


	//----- nvinfo : EIATTR_KPARAM_INFO
	.align		4
.L_29:
        /*0098*/ 	.byte	0x04, 0x17
        /*009a*/ 	.short	(.L_31 - .L_30)
.L_30:
        /*009c*/ 	.word	0x00000000
        /*00a0*/ 	.short	0x0000
        /*00a2*/ 	.short	0x0000
        /*00a4*/ 	.byte	0x00, 0xf4, 0x21, 0x00


	//----- nvinfo : EIATTR_SPARSE_MMA_MASK
	.align		4
.L_31:
        /*00a8*/ 	.byte	0x03, 0x50
        /*00aa*/ 	.short	0x0000


	//----- nvinfo : EIATTR_MAXREG_COUNT
	.align		4
        /*00ac*/ 	.byte	0x03, 0x1b
        /*00ae*/ 	.short	0x00ff


	//----- nvinfo : EIATTR_EXIT_INSTR_OFFSETS
	.align		4
        /*00b0*/ 	.byte	0x04, 0x1c
        /*00b2*/ 	.short	(.L_33 - .L_32)


	//   ....[0]....
.L_32:
        /*00b4*/ 	.word	0x000005d0


	//----- nvinfo : EIATTR_REQNTID
	.align		4
.L_33:
        /*00b8*/ 	.byte	0x04, 0x10
        /*00ba*/ 	.short	(.L_35 - .L_34)
.L_34:
        /*00bc*/ 	.word	0x00000100
        /*00c0*/ 	.word	0x00000001
        /*00c4*/ 	.word	0x00000001


	//----- nvinfo : EIATTR_CBANK_PARAM_SIZE
	.align		4
.L_35:
        /*00c8*/ 	.byte	0x03, 0x19
        /*00ca*/ 	.short	0x004c


	//----- nvinfo : EIATTR_PARAM_CBANK
	.align		4
        /*00cc*/ 	.byte	0x04, 0x0a
        /*00ce*/ 	.short	(.L_37 - .L_36)
	.align		4
.L_36:
        /*00d0*/ 	.word	index@(.nv.constant0.triton_poi_fused__native_batch_norm_legit_no_training_cat_relu_32)
        /*00d4*/ 	.short	0x0210
        /*00d6*/ 	.short	0x004c


	//----- nvinfo : EIATTR_SW_WAR
	.align		4
.L_37:
        /*00d8*/ 	.byte	0x04, 0x36
        /*00da*/ 	.short	(.L_39 - .L_38)
.L_38:
        /*00dc*/ 	.word	0x00000008
.L_39:


//--------------------- .nv.callgraph             --------------------------
	.section	.nv.callgraph,"",@"SHT_CUDA_CALLGRAPH"
	.align	4
	.sectionentsize	8
	.align		4
        /*0000*/ 	.word	0x00000000
	.align		4
        /*0004*/ 	.word	0xffffffff
	.align		4
        /*0008*/ 	.word	0x00000000
	.align		4
        /*000c*/ 	.word	0xfffffffe
	.align		4
        /*0010*/ 	.word	0x00000000
	.align		4
        /*0014*/ 	.word	0xfffffffd
	.align		4
        /*0018*/ 	.word	0x00000000
	.align		4
        /*001c*/ 	.word	0xfffffffc


//--------------------- .nv.constant4             --------------------------
	.section	.nv.constant4,"a",@progbits
	.align	8
	.align		8
.nv.constant4:
        /*0000*/ 	.dword	_$_str
	.align		8
        /*0008*/ 	.dword	_$_str_$_2


//--------------------- .text.triton_poi_fused__native_batch_norm_legit_no_training_cat_relu_32 --------------------------
	.section	.text.triton_poi_fused__native_batch_norm_legit_no_training_cat_relu_32,"ax",@progbits
	.align	128
        .global         triton_poi_fused__native_batch_norm_legit_no_training_cat_relu_32
        .type           triton_poi_fused__native_batch_norm_legit_no_training_cat_relu_32,@function
        .size           triton_poi_fused__native_batch_norm_legit_no_training_cat_relu_32,(.L_x_1 - triton_poi_fused__native_batch_norm_legit_no_training_cat_relu_32)
        .other          triton_poi_fused__native_batch_norm_legit_no_training_cat_relu_32,@"STO_CUDA_ENTRY STV_DEFAULT"
triton_poi_fused__native_batch_norm_legit_no_training_cat_relu_32:
.text.triton_poi_fused__native_batch_norm_legit_no_training_cat_relu_32:
[----:B------:R-:W-:Y:S01]  /*0000*/  LDC R1, c[0x0][0x28] ;  /* 0x00000a00ff017b82 */ /* 0x000fe20000000800 */
[----:B------:R-:W1:Y:S07]  /*0010*/  S2R R0, SR_TID.X ;  /* 0x0000000000007919 */ /* 0x000e6e0000002100 */
[----:B------:R-:W2:Y:S01]  /*0020*/  LDC.64 R4, c[0x0][0x230] ;  /* 0x00008c00ff047b82 */ /* 0x000ea20000000a00 */
[----:B------:R-:W-:Y:S01]  /*0030*/  ULDC.64 UR4, c[0x0][0x208] ;  /* 0x0000820000047ab9 */ /* 0x000fe20000000a00 */
[----:B------:R-:W-:Y:S01]  /*0040*/  ULDC.64 UR6, c[0x0][0x218] ;  /* 0x0000860000067ab9 */ /* 0x000fe20000000a00 */
[----:B------:R-:W3:Y:S01]  /*0050*/  S2R R3, SR_CTAID.X ;  /* 0x0000000000037919 */ /* 0x000ee20000002500 */
[----:B------:R-:W-:-:S04]  /*0060*/  ULDC.64 UR8, c[0x0][0x220] ;  /* 0x0000880000087ab9 */ /* 0x000fc80000000a00 */
[----:B------:R-:W4:Y:S01]  /*0070*/  LDC.64 R16, c[0x0][0x238] ;  /* 0x00008e00ff107b82 */ /* 0x000f220000000a00 */
[----:B-1----:R-:W-:-:S05]  /*0080*/  IMAD.SHL.U32 R0, R0, 0x2, RZ ;  /* 0x0000000200007824 */ /* 0x002fca00078e00ff */
[----:B------:R-:W-:-:S05]  /*0090*/  LOP3.LUT R0, R0, 0x1fe, RZ, 0xc0, !PT ;  /* 0x000001fe00007812 */ /* 0x000fca00078ec0ff */
[----:B---3--:R-:W-:-:S04]  /*00a0*/  IMAD R0, R3, 0x200, R0 ;  /* 0x0000020003007824 */ /* 0x008fc800078e0200 */
[----:B------:R-:W-:Y:S01]  /*00b0*/  IMAD.HI R6, R0, 0x3e0f83e1, RZ ;  /* 0x3e0f83e100067827 */ /* 0x000fe200078e02ff */
[----:B------:R-:W-:-:S04]  /*00c0*/  SHF.R.S32.HI R3, RZ, 0x1f, R0 ;  /* 0x0000001fff037819 */ /* 0x000fc80000011400 */
[----:B------:R-:W-:-:S04]  /*00d0*/  LEA.HI R3, R3, R0, RZ, 0xa ;  /* 0x0000000003037211 */ /* 0x000fc800078f50ff */
[----:B------:R-:W-:-:S05]  /*00e0*/  SHF.R.S32.HI R9, RZ, 0xa, R3 ;  /* 0x0000000aff097819 */ /* 0x000fca0000011403 */
[----:B------:R-:W-:-:S05]  /*00f0*/  IMAD.HI R2, R9, 0x3e0f83e1, RZ ;  /* 0x3e0f83e109027827 */ /* 0x000fca00078e02ff */
[----:B------:R-:W-:-:S04]  /*0100*/  SHF.R.U32.HI R7, RZ, 0x1f, R2 ;  /* 0x0000001fff077819 */ /* 0x000fc80000011602 */
[----:B------:R-:W-:Y:S02]  /*0110*/  LEA.HI.SX32 R2, R2, R7, 0x1b ;  /* 0x0000000702027211 */ /* 0x000fe400078fdaff */
[----:B------:R-:W-:-:S03]  /*0120*/  SHF.R.U32.HI R7, RZ, 0x1f, R6 ;  /* 0x0000001fff077819 */ /* 0x000fc60000011606 */
[----:B------:R-:W-:Y:S01]  /*0130*/  IMAD R9, R2, -0x84, R9 ;  /* 0xffffff7c02097824 */ /* 0x000fe200078e0209 */
[----:B------:R-:W-:Y:S02]  /*0140*/  LEA.HI.SX32 R6, R6, R7, 0x11 ;  /* 0x0000000706067211 */ /* 0x000fe400078f8aff */
[----:B------:R-:W-:Y:S01]  /*0150*/  LOP3.LUT R7, R3, 0xfffffc00, RZ, 0xc0, !PT ;  /* 0xfffffc0003077812 */ /* 0x000fe200078ec0ff */
[C---:B--2---:R-:W-:Y:S01]  /*0160*/  IMAD.WIDE R4, R9.reuse, 0x4, R4 ;  /* 0x0000000409047825 */ /* 0x044fe200078e0204 */
[----:B------:R-:W1:Y:S04]  /*0170*/  LDC.64 R2, c[0x0][0x210] ;  /* 0x00008400ff027b82 */ /* 0x000e680000000a00 */
[----:B------:R2:W3:Y:S01]  /*0180*/  LDG.E.EL R8, desc[UR4][R4.64] ;  /* 0x0000000404087981 */ /* 0x0004e2000c2e1900 */
[----:B------:R-:W-:Y:S01]  /*0190*/  IMAD.IADD R7, R0, 0x1, -R7 ;  /* 0x0000000100077824 */ /* 0x000fe200078e0a07 */
[C---:B------:R-:W-:Y:S01]  /*01a0*/  ISETP.GE.AND P3, PT, R9.reuse, 0x6c, PT ;  /* 0x0000006c0900780c */ /* 0x040fe20003f66270 */
[----:B------:R-:W-:-:S02]  /*01b0*/  IMAD.SHL.U32 R11, R9, 0x400, RZ ;  /* 0x00000400090b7824 */ /* 0x000fc400078e00ff */
[C---:B------:R-:W-:Y:S02]  /*01c0*/  IMAD R10, R6.reuse, 0x3000, R7 ;  /* 0x00003000060a7824 */ /* 0x040fe400078e0207 */
[----:B------:R-:W-:-:S03]  /*01d0*/  IMAD R7, R6, -0x21000, R0 ;  /* 0xfffdf00006077824 */ /* 0x000fc600078e0200 */
[----:B------:R-:W-:Y:S01]  /*01e0*/  SHF.R.S32.HI R12, RZ, 0x1f, R10 ;  /* 0x0000001fff0c7819 */ /* 0x000fe2000001140a */
[----:B------:R-:W-:Y:S01]  /*01f0*/  IMAD R7, R6, 0x1b000, R7 ;  /* 0x0001b00006077824 */ /* 0x000fe200078e0207 */
[----:B------:R-:W-:Y:S01]  /*0200*/  IADD3 R13, P0, R11, R10, RZ ;  /* 0x0000000a0b0d7210 */ /* 0x000fe20007f1e0ff */
[----:B------:R-:W-:-:S03]  /*0210*/  VIADD R10, R9, 0xffffff94 ;  /* 0xffffff94090a7836 */ /* 0x000fc60000000000 */
[----:B------:R-:W-:Y:S01]  /*0220*/  LEA.HI.X.SX32 R12, R11, R12, 0x1, P0 ;  /* 0x0000000c0b0c7211 */ /* 0x000fe200000f0eff */
[C---:B------:R-:W-:Y:S01]  /*0230*/  IMAD.SHL.U32 R20, R13.reuse, 0x4, RZ ;  /* 0x000000040d147824 */ /* 0x040fe200078e00ff */
[----:B------:R-:W-:Y:S02]  /*0240*/  ISETP.GE.U32.AND P0, PT, R10, 0xc, PT ;  /* 0x0000000c0a00780c */ /* 0x000fe40003f06070 */
[----:B--2---:R-:W-:Y:S01]  /*0250*/  SHF.L.U64.HI R4, R13, 0x2, R12 ;  /* 0x000000020d047819 */ /* 0x004fe2000001020c */
[----:B-1----:R-:W-:Y:S01]  /*0260*/  IMAD.WIDE R18, R7, 0x4, R2 ;  /* 0x0000000407127825 */ /* 0x002fe200078e0202 */
[----:B------:R-:W1:Y:S01]  /*0270*/  LDC.64 R12, c[0x0][0x228] ;  /* 0x00008a00ff0c7b82 */ /* 0x000e620000000a00 */
[----:B------:R-:W-:Y:S02]  /*0280*/  IADD3 R14, P1, R20, UR6, RZ ;  /* 0x00000006140e7c10 */ /* 0x000fe4000ff3e0ff */
[----:B------:R-:W-:Y:S02]  /*0290*/  CS2R R2, SRZ ;  /* 0x0000000000027805 */ /* 0x000fe4000001ff00 */
[----:B------:R-:W-:-:S02]  /*02a0*/  IADD3 R20, P2, R20, UR8, RZ ;  /* 0x0000000814147c10 */ /* 0x000fc4000ff5e0ff */
[----:B------:R-:W-:Y:S02]  /*02b0*/  IADD3.X R15, R4, UR7, RZ, P1, !PT ;  /* 0x00000007040f7c10 */ /* 0x000fe40008ffe4ff */
[----:B------:R-:W-:Y:S01]  /*02c0*/  ISETP.GT.AND P1, PT, R9, 0x77, PT ;  /* 0x000000770900780c */ /* 0x000fe20003f24270 */
[----:B------:R-:W2:Y:S01]  /*02d0*/  LDC.64 R10, c[0x0][0x240] ;  /* 0x00009000ff0a7b82 */ /* 0x000ea20000000a00 */
[----:B------:R-:W-:Y:S02]  /*02e0*/  IADD3.X R21, R4, UR9, RZ, P2, !PT ;  /* 0x0000000904157c10 */ /* 0x000fe400097fe4ff */
[----:B------:R-:W-:Y:S01]  /*02f0*/  CS2R R4, SRZ ;  /* 0x0000000000047805 */ /* 0x000fe2000001ff00 */
[----:B------:R3:W5:Y:S01]  /*0300*/  @!P0 LDG.E.64 R2, desc[UR4][R14.64+-0x6c000] ;  /* 0xf94000040e028981 */ /* 0x000762000c1e1b00 */
[----:B------:R-:W-:-:S06]  /*0310*/  CS2R R6, SRZ ;  /* 0x0000000000067805 */ /* 0x000fcc000001ff00 */
[----:B------:R-:W5:Y:S04]  /*0320*/  @!P3 LDG.E.64 R6, desc[UR4][R18.64] ;  /* 0x000000041206b981 */ /* 0x000f68000c1e1b00 */
[----:B------:R-:W5:Y:S01]  /*0330*/  @P1 LDG.E.64 R4, desc[UR4][R20.64+-0x78000] ;  /* 0xf880000414041981 */ /* 0x000f62000c1e1b00 */
[----:B-1----:R-:W-:-:S06]  /*0340*/  IMAD.WIDE R12, R9, 0x4, R12 ;  /* 0x00000004090c7825 */ /* 0x002fcc00078e020c */
[----:B------:R1:W5:Y:S01]  /*0350*/  LDG.E.EL R12, desc[UR4][R12.64] ;  /* 0x000000040c0c7981 */ /* 0x000362000c2e1900 */
[----:B----4-:R-:W-:-:S04]  /*0360*/  IMAD.WIDE R16, R9, 0x4, R16 ;  /* 0x0000000409107825 */ /* 0x010fc800078e0210 */
[----:B--2---:R-:W-:Y:S02]  /*0370*/  IMAD.WIDE R10, R9, 0x4, R10 ;  /* 0x00000004090a7825 */ /* 0x004fe400078e020a */
[----:B------:R2:W4:Y:S04]  /*0380*/  LDG.E.EL R9, desc[UR4][R16.64] ;  /* 0x0000000410097981 */ /* 0x000528000c2e1900 */
[----:B------:R-:W4:Y:S01]  /*0390*/  LDG.E.EL R10, desc[UR4][R10.64] ;  /* 0x000000040a0a7981 */ /* 0x000f22000c2e1900 */
[----:B---3--:R-:W-:-:S04]  /*03a0*/  FADD R14, R8, 9.9999997473787516356e-06 ;  /* 0x3727c5ac080e7421 */ /* 0x008fc80000000000 */
[----:B------:R-:W3:Y:S02]  /*03b0*/  MUFU.SQRT R15, R14 ;  /* 0x0000000e000f7308 */ /* 0x000ee40000002000 */
[C---:B---3--:R-:W-:Y:S02]  /*03c0*/  FSETP.GT.AND P2, PT, R15.reuse, 8.50705917302346158658e+37, PT ;  /* 0x7e8000000f00780b */ /* 0x048fe40003f44000 */
[----:B------:R-:W-:-:S11]  /*03d0*/  FSETP.GEU.AND P4, PT, R15, 1.175494350822287508e-38, PT ;  /* 0x008000000f00780b */ /* 0x000fd60003f8e000 */
[----:B------:R-:W-:-:S04]  /*03e0*/  @P2 FMUL R15, R15, 0.25 ;  /* 0x3e8000000f0f2820 */ /* 0x000fc80000400000 */
[----:B------:R-:W-:Y:S01]  /*03f0*/  @!P4 FMUL R15, R15, 16777216 ;  /* 0x4b8000000f0fc820 */ /* 0x000fe20000400000 */
[----:B-----5:R-:W-:Y:S01]  /*0400*/  SEL R8, R2, RZ, !P0 ;  /* 0x000000ff02087207 */ /* 0x020fe20004000000 */
[----:B------:R-:W-:-:S04]  /*0410*/  IMAD.MOV.U32 R2, RZ, RZ, 0x3e800000 ;  /* 0x3e800000ff027424 */ /* 0x000fc800078e00ff */
[----:B------:R-:W3:Y:S01]  /*0420*/  MUFU.RCP R15, R15 ;  /* 0x0000000f000f7308 */ /* 0x000ee20000001000 */
[----:B-1----:R-:W-:Y:S02]  /*0430*/  SEL R13, R3, RZ, !P0 ;  /* 0x000000ff030d7207 */ /* 0x002fe40004000000 */
[----:B------:R-:W-:Y:S02]  /*0440*/  @P0 SEL R13, R5, RZ, P1 ;  /* 0x000000ff050d0207 */ /* 0x000fe40000800000 */
[----:B------:R-:W-:Y:S02]  /*0450*/  @P0 SEL R8, R4, RZ, P1 ;  /* 0x000000ff04080207 */ /* 0x000fe40000800000 */
[----:B------:R-:W-:Y:S02]  /*0460*/  SEL R5, R6, RZ, !P3 ;  /* 0x000000ff06057207 */ /* 0x000fe40005800000 */
[----:B------:R-:W-:Y:S02]  /*0470*/  FSEL R14, R2, 1, P2 ;  /* 0x3f800000020e7808 */ /* 0x000fe40001000000 */
[----:B--2---:R-:W-:Y:S01]  /*0480*/  SEL R16, R7, RZ, !P3 ;  /* 0x000000ff07107207 */ /* 0x004fe20005800000 */
[----:B------:R-:W1:Y:S01]  /*0490*/  LDC.64 R2, c[0x0][0x250] ;  /* 0x00009400ff027b82 */ /* 0x000e620000000a00 */
[----:B------:R-:W-:Y:S01]  /*04a0*/  SEL R4, R5, R8, !P3 ;  /* 0x0000000805047207 */ /* 0x000fe20005800000 */
[----:B------:R-:W-:Y:S01]  /*04b0*/  @!P4 FMUL R14, R14, 16777216 ;  /* 0x4b8000000e0ec820 */ /* 0x000fe20000400000 */
[----:B------:R-:W-:-:S05]  /*04c0*/  SEL R5, R16, R13, !P3 ;  /* 0x0000000d10057207 */ /* 0x000fca0005800000 */
[----:B------:R-:W2:Y:S01]  /*04d0*/  LDC.64 R6, c[0x0][0x248] ;  /* 0x00009200ff067b82 */ /* 0x000ea20000000a00 */
[----:B---3--:R-:W-:Y:S01]  /*04e0*/  FMUL R15, R15, R14 ;  /* 0x0000000e0f0f7220 */ /* 0x008fe20000400000 */
[C---:B------:R-:W-:Y:S01]  /*04f0*/  FADD R8, -R12.reuse, R4 ;  /* 0x000000040c087221 */ /* 0x040fe20000000100 */
[----:B------:R-:W-:-:S03]  /*0500*/  FADD R12, -R12, R5 ;  /* 0x000000050c0c7221 */ /* 0x000fc60000000100 */
[-C--:B------:R-:W-:Y:S01]  /*0510*/  FMUL R8, R8, R15.reuse ;  /* 0x0000000f08087220 */ /* 0x080fe20000400000 */
[----:B------:R-:W-:-:S03]  /*0520*/  FMUL R15, R12, R15 ;  /* 0x0000000f0c0f7220 */ /* 0x000fc60000400000 */
[C-C-:B----4-:R-:W-:Y:S01]  /*0530*/  FFMA R8, R9.reuse, R8, R10.reuse ;  /* 0x0000000809087223 */ /* 0x150fe2000000000a */
[----:B------:R-:W-:-:S04]  /*0540*/  FFMA R15, R9, R15, R10 ;  /* 0x0000000f090f7223 */ /* 0x000fc8000000000a */
[----:B------:R-:W-:Y:S02]  /*0550*/  FSETP.GEU.AND P0, PT, R8, RZ, PT ;  /* 0x000000ff0800720b */ /* 0x000fe40003f0e000 */
[C---:B------:R-:W-:Y:S01]  /*0560*/  FSETP.GEU.AND P1, PT, R15.reuse, RZ, PT ;  /* 0x000000ff0f00720b */ /* 0x040fe20003f2e000 */
[----:B-1----:R-:W-:Y:S01]  /*0570*/  IMAD.WIDE R2, R0, 0x4, R2 ;  /* 0x0000000400027825 */ /* 0x002fe200078e0202 */
[----:B------:R-:W-:Y:S02]  /*0580*/  FSEL R8, R8, RZ, P0 ;  /* 0x000000ff08087208 */ /* 0x000fe40000000000 */
[----:B------:R-:W-:Y:S01]  /*0590*/  FSEL R9, R15, RZ, P1 ;  /* 0x000000ff0f097208 */ /* 0x000fe20000800000 */
[----:B--2---:R-:W-:-:S05]  /*05a0*/  IMAD.WIDE R6, R0, 0x4, R6 ;  /* 0x0000000400067825 */ /* 0x004fca00078e0206 */
[----:B------:R-:W-:Y:S04]  /*05b0*/  STG.E.64 desc[UR4][R6.64], R4 ;  /* 0x0000000406007986 */ /* 0x000fe8000c101b04 */
[----:B------:R-:W-:Y:S01]  /*05c0*/  STG.E.64 desc[UR4][R2.64], R8 ;  /* 0x0000000802007986 */ /* 0x000fe2000c101b04 */
[----:B------:R-:W-:Y:S05]  /*05d0*/  EXIT ;  /* 0x000000000000794d */ /* 0x000fea0003800000 */
.L_x_0:
[----:B------:R-:W-:-:S00]  /*05e0*/  BRA `(.L_x_0) ;  /* 0xfffffffc00fc7947 */ /* 0x000fc0000383ffff */
[----:B------:R-:W-:-:S00]  /*05f0*/  NOP ;  /* 0x0000000000007918 */ /* 0x000fc00000000000 */
        /* <DEDUP_REMOVED lines=8> */
.L_x_1:


//--------------------- .nv.global.init           --------------------------
	.section	.nv.global.init,"aw",@progbits
.nv.global.init:
	.type		_$_str,@object
	.size		_$_str,(_$_str_$_2 - _$_str)
_$_str:
        /*0000*/ 	.byte	0x5f, 0x5f, 0x43, 0x55, 0x44, 0x41, 0x5f, 0x46, 0x54, 0x5a, 0x00
	.type		_$_str_$_2,@object
	.size		_$_str_$_2,(.L_1 - _$_str_$_2)
_$_str_$_2:
        /*000b*/ 	.byte	0x5f, 0x5f, 0x43, 0x55, 0x44, 0x41, 0x5f, 0x50, 0x52, 0x45, 0x43, 0x5f, 0x53, 0x51, 0x52, 0x54
        /*001b*/ 	.byte	0x00
.L_1:


//--------------------- .nv.constant0.triton_poi_fused__native_batch_norm_legit_no_training_cat_relu_32 --------------------------
	.section	.nv.constant0.triton_poi_fused__native_batch_norm_legit_no_training_cat_relu_32,"a",@progbits
	.sectionflags	@""
	.align	4
.nv.constant0.triton_poi_fused__native_batch_norm_legit_no_training_cat_relu_32:
	.zero		604
